//
// Generated by NVIDIA NVVM Compiler
//
// Compiler Build ID: CL-36424714
// Cuda compilation tools, release 13.0, V13.0.88
// Based on NVVM 20.0.0
//

.version 9.0
.target sm_100
.address_size 64

	// .globl	_Z20breadth_first_searchiPKiS0_PiS1_S1_S1_i
// _ZZ20breadth_first_searchiPKiS0_PiS1_S1_S1_iE21local_frontier_matrix has been demoted
// _ZZ20breadth_first_searchiPKiS0_PiS1_S1_S1_iE19local_frontier_size has been demoted

.visible .entry _Z20breadth_first_searchiPKiS0_PiS1_S1_S1_i(
	.param .u32 _Z20breadth_first_searchiPKiS0_PiS1_S1_S1_i_param_0,
	.param .u64 .ptr .align 1 _Z20breadth_first_searchiPKiS0_PiS1_S1_S1_i_param_1,
	.param .u64 .ptr .align 1 _Z20breadth_first_searchiPKiS0_PiS1_S1_S1_i_param_2,
	.param .u64 .ptr .align 1 _Z20breadth_first_searchiPKiS0_PiS1_S1_S1_i_param_3,
	.param .u64 .ptr .align 1 _Z20breadth_first_searchiPKiS0_PiS1_S1_S1_i_param_4,
	.param .u64 .ptr .align 1 _Z20breadth_first_searchiPKiS0_PiS1_S1_S1_i_param_5,
	.param .u64 .ptr .align 1 _Z20breadth_first_searchiPKiS0_PiS1_S1_S1_i_param_6,
	.param .u32 _Z20breadth_first_searchiPKiS0_PiS1_S1_S1_i_param_7
)
{
	.reg .pred 	%p<22>;
	.reg .b32 	%r<116>;
	.reg .b64 	%rd<62>;
	// demoted variable
	.shared .align 4 .b8 _ZZ20breadth_first_searchiPKiS0_PiS1_S1_S1_iE21local_frontier_matrix[49024];
	// demoted variable
	.shared .align 4 .b8 _ZZ20breadth_first_searchiPKiS0_PiS1_S1_S1_iE19local_frontier_size[128];
	ld.param.u32 	%r35, [_Z20breadth_first_searchiPKiS0_PiS1_S1_S1_i_param_0];
	ld.param.u64 	%rd18, [_Z20breadth_first_searchiPKiS0_PiS1_S1_S1_i_param_1];
	ld.param.u64 	%rd19, [_Z20breadth_first_searchiPKiS0_PiS1_S1_S1_i_param_2];
	ld.param.u64 	%rd20, [_Z20breadth_first_searchiPKiS0_PiS1_S1_S1_i_param_3];
	ld.param.u64 	%rd21, [_Z20breadth_first_searchiPKiS0_PiS1_S1_S1_i_param_4];
	ld.param.u64 	%rd22, [_Z20breadth_first_searchiPKiS0_PiS1_S1_S1_i_param_5];
	ld.param.u64 	%rd23, [_Z20breadth_first_searchiPKiS0_PiS1_S1_S1_i_param_6];
	ld.param.u32 	%r33, [_Z20breadth_first_searchiPKiS0_PiS1_S1_S1_i_param_7];
	cvta.to.global.u64 	%rd1, %rd20;
	cvta.to.global.u64 	%rd2, %rd19;
	cvta.to.global.u64 	%rd3, %rd18;
	cvta.to.global.u64 	%rd59, %rd22;
	cvta.to.global.u64 	%rd5, %rd23;
	cvta.to.global.u64 	%rd58, %rd21;
	st.global.u32 	[%rd58], %r35;
	mov.u32 	%r36, %ctaid.x;
	mov.u32 	%r37, %ntid.x;
	mov.u32 	%r38, %tid.x;
	mad.lo.s32 	%r1, %r36, %r37, %r38;
	mul.wide.s32 	%rd24, %r1, 4;
	add.s64 	%rd7, %rd5, %rd24;
	shl.b32 	%r39, %r38, 2;
	mov.u32 	%r40, _ZZ20breadth_first_searchiPKiS0_PiS1_S1_S1_iE19local_frontier_size;
	add.s32 	%r2, %r40, %r39;
	mov.u32 	%r41, _ZZ20breadth_first_searchiPKiS0_PiS1_S1_S1_iE21local_frontier_matrix;
	mad.lo.s32 	%r3, %r38, 1532, %r41;
	mov.b32 	%r114, 1;
$L__BB0_1:
	mov.b32 	%r42, 0;
	st.global.u32 	[%rd7], %r42;
	st.shared.u32 	[%r2], %r42;
	setp.ge.s32 	%p1, %r1, %r114;
	@%p1 bra 	$L__BB0_29;
	mul.wide.s32 	%rd25, %r1, 4;
	add.s64 	%rd26, %rd58, %rd25;
	ld.global.u32 	%r5, [%rd26];
	mul.wide.s32 	%rd27, %r5, 4;
	add.s64 	%rd10, %rd3, %rd27;
	ld.global.u32 	%r107, [%rd10];
	ld.global.u32 	%r44, [%rd10+4];
	setp.ge.s32 	%p2, %r107, %r44;
	mov.b32 	%r108, 0;
	@%p2 bra 	$L__BB0_7;
	add.s32 	%r7, %r5, %r33;
	add.s64 	%rd11, %rd1, %rd27;
	mov.b32 	%r108, 0;
$L__BB0_4:
	mul.wide.s32 	%rd29, %r107, 4;
	add.s64 	%rd30, %rd2, %rd29;
	ld.global.u32 	%r46, [%rd30];
	mul.wide.s32 	%rd31, %r46, 4;
	add.s64 	%rd32, %rd1, %rd31;
	ld.global.u32 	%r47, [%rd32];
	setp.eq.s32 	%p3, %r47, -1;
	selp.u32 	%r48, 1, 0, %p3;
	atom.relaxed.global.cas.b32 	%r49, [%rd32], %r48, %r7;
	ld.global.u32 	%r50, [%rd30];
	mul.wide.s32 	%rd33, %r50, 4;
	add.s64 	%rd12, %rd1, %rd33;
	ld.global.u32 	%r51, [%rd12];
	setp.ne.s32 	%p4, %r51, %r7;
	@%p4 bra 	$L__BB0_6;
	ld.global.u32 	%r52, [%rd11];
	add.s32 	%r53, %r52, 1;
	st.global.u32 	[%rd12], %r53;
	shl.b32 	%r54, %r108, 2;
	add.s32 	%r55, %r3, %r54;
	st.shared.u32 	[%r55], %r107;
	add.s32 	%r108, %r108, 1;
	st.shared.u32 	[%r2], %r108;
$L__BB0_6:
	add.s32 	%r107, %r107, 1;
	ld.global.u32 	%r56, [%rd10+4];
	setp.lt.s32 	%p5, %r107, %r56;
	@%p5 bra 	$L__BB0_4;
$L__BB0_7:
	mov.u32 	%r109, %r1;
$L__BB0_8:
	mul.wide.s32 	%rd34, %r109, 4;
	add.s64 	%rd35, %rd5, %rd34;
	atom.global.add.u32 	%r57, [%rd35], %r108;
	add.s32 	%r109, %r109, 1;
	setp.lt.s32 	%p6, %r109, %r114;
	@%p6 bra 	$L__BB0_8;
	setp.eq.s32 	%p7, %r1, 0;
	bar.sync 	0;
	@%p7 bra 	$L__BB0_18;
	ld.shared.u32 	%r16, [%r2];
	setp.lt.s32 	%p8, %r16, 1;
	@%p8 bra 	$L__BB0_26;
	and.b32  	%r17, %r16, 3;
	setp.lt.u32 	%p9, %r16, 4;
	mov.b32 	%r113, 1;
	@%p9 bra 	$L__BB0_14;
	and.b32  	%r18, %r16, 2147483644;
	mov.b32 	%r111, 1;
$L__BB0_13:
	ld.global.u32 	%r60, [%rd7+-4];
	add.s32 	%r61, %r111, %r60;
	shl.b32 	%r62, %r111, 2;
	add.s32 	%r63, %r3, %r62;
	ld.shared.u32 	%r64, [%r63+-4];
	add.s32 	%r65, %r61, -1;
	mul.wide.s32 	%rd36, %r65, 4;
	add.s64 	%rd37, %rd59, %rd36;
	st.global.u32 	[%rd37], %r64;
	ld.shared.u32 	%r66, [%r63];
	ld.global.u32 	%r67, [%rd7+-4];
	add.s32 	%r68, %r111, %r67;
	mul.wide.s32 	%rd38, %r68, 4;
	add.s64 	%rd39, %rd59, %rd38;
	st.global.u32 	[%rd39], %r66;
	ld.global.u32 	%r69, [%rd7+-4];
	add.s32 	%r70, %r111, %r69;
	ld.shared.u32 	%r71, [%r63+4];
	add.s32 	%r72, %r70, 1;
	mul.wide.s32 	%rd40, %r72, 4;
	add.s64 	%rd41, %rd59, %rd40;
	st.global.u32 	[%rd41], %r71;
	ld.global.u32 	%r73, [%rd7+-4];
	add.s32 	%r74, %r111, %r73;
	ld.shared.u32 	%r75, [%r63+8];
	add.s32 	%r76, %r74, 2;
	mul.wide.s32 	%rd42, %r76, 4;
	add.s64 	%rd43, %rd59, %rd42;
	st.global.u32 	[%rd43], %r75;
	add.s32 	%r113, %r111, 4;
	add.s32 	%r77, %r111, 3;
	setp.eq.s32 	%p10, %r77, %r18;
	mov.u32 	%r111, %r113;
	@%p10 bra 	$L__BB0_14;
	bra.uni 	$L__BB0_13;
$L__BB0_14:
	setp.eq.s32 	%p11, %r17, 0;
	@%p11 bra 	$L__BB0_26;
	ld.global.u32 	%r78, [%rd7+-4];
	add.s32 	%r79, %r113, %r78;
	shl.b32 	%r80, %r113, 2;
	add.s32 	%r29, %r3, %r80;
	ld.shared.u32 	%r81, [%r29+-4];
	add.s32 	%r82, %r79, -1;
	mul.wide.s32 	%rd44, %r82, 4;
	add.s64 	%rd45, %rd59, %rd44;
	st.global.u32 	[%rd45], %r81;
	setp.eq.s32 	%p12, %r17, 1;
	@%p12 bra 	$L__BB0_26;
	ld.shared.u32 	%r83, [%r29];
	ld.global.u32 	%r84, [%rd7+-4];
	add.s32 	%r85, %r113, %r84;
	mul.wide.s32 	%rd46, %r85, 4;
	add.s64 	%rd47, %rd59, %rd46;
	st.global.u32 	[%rd47], %r83;
	setp.eq.s32 	%p13, %r17, 2;
	@%p13 bra 	$L__BB0_26;
	ld.global.u32 	%r86, [%rd7+-4];
	add.s32 	%r87, %r113, %r86;
	ld.shared.u32 	%r88, [%r29+4];
	add.s32 	%r89, %r87, 1;
	mul.wide.s32 	%rd48, %r89, 4;
	add.s64 	%rd49, %rd59, %rd48;
	st.global.u32 	[%rd49], %r88;
	bra.uni 	$L__BB0_26;
$L__BB0_18:
	ld.shared.u32 	%r19, [%r2];
	setp.lt.s32 	%p14, %r19, 1;
	@%p14 bra 	$L__BB0_26;
	and.b32  	%r20, %r19, 3;
	setp.lt.u32 	%p15, %r19, 4;
	mov.b32 	%r112, 1;
	@%p15 bra 	$L__BB0_22;
	and.b32  	%r21, %r19, 2147483644;
	mov.b32 	%r110, 1;
$L__BB0_21:
	shl.b32 	%r92, %r110, 2;
	add.s32 	%r93, %r3, %r92;
	ld.shared.u32 	%r94, [%r93+-4];
	mul.wide.s32 	%rd50, %r110, 4;
	add.s64 	%rd51, %rd59, %rd50;
	st.global.u32 	[%rd51+-4], %r94;
	ld.shared.u32 	%r95, [%r93];
	st.global.u32 	[%rd51], %r95;
	ld.shared.u32 	%r96, [%r93+4];
	st.global.u32 	[%rd51+4], %r96;
	ld.shared.u32 	%r97, [%r93+8];
	st.global.u32 	[%rd51+8], %r97;
	add.s32 	%r112, %r110, 4;
	add.s32 	%r98, %r110, 3;
	setp.eq.s32 	%p16, %r98, %r21;
	mov.u32 	%r110, %r112;
	@%p16 bra 	$L__BB0_22;
	bra.uni 	$L__BB0_21;
$L__BB0_22:
	setp.eq.s32 	%p17, %r20, 0;
	@%p17 bra 	$L__BB0_26;
	shl.b32 	%r99, %r112, 2;
	add.s32 	%r27, %r3, %r99;
	ld.shared.u32 	%r100, [%r27+-4];
	mul.wide.s32 	%rd52, %r112, 4;
	add.s64 	%rd13, %rd59, %rd52;
	st.global.u32 	[%rd13+-4], %r100;
	setp.eq.s32 	%p18, %r20, 1;
	@%p18 bra 	$L__BB0_26;
	ld.shared.u32 	%r101, [%r27];
	st.global.u32 	[%rd13], %r101;
	setp.eq.s32 	%p19, %r20, 2;
	@%p19 bra 	$L__BB0_26;
	ld.shared.u32 	%r102, [%r27+4];
	st.global.u32 	[%rd13+4], %r102;
$L__BB0_26:
	setp.ne.s32 	%p20, %r1, 0;
	bar.sync 	0;
	@%p20 bra 	$L__BB0_28;
	add.s32 	%r103, %r114, -1;
	mul.wide.u32 	%rd53, %r103, 4;
	add.s64 	%rd54, %rd5, %rd53;
	ld.global.u32 	%r114, [%rd54];
	mov.u64 	%rd61, %rd58;
	mov.u64 	%rd58, %rd59;
	mov.u64 	%rd59, %rd61;
$L__BB0_28:
	bar.sync 	0;
$L__BB0_29:
	setp.gt.s32 	%p21, %r114, 0;
	@%p21 bra 	$L__BB0_1;
	ret;

}


// ===== COMPILED SASS (sm_100) =====

	.target	sm_100

	.elftype	@"ET_EXEC"


//--------------------- .note.nv.tkinfo           --------------------------
	.section	.note.nv.tkinfo,"",@"SHT_NOTE"
	.sectionflags	@"SHF_NOTE_NV_TKINFO"
	.tkinfo
        /*0018*/ 	.word	0x00000002
        /*0030*/ 	.string	""
        /*0030*/ 	.string	"ptxas"
        /*0030*/ 	.string	"Cuda compilation tools, release 13.0, V13.0.88"
        /*0030*/ 	.string	"Build cuda_13.0.r13.0/compiler.36424714_0"
        /*0030*/ 	.string	"-arch sm_100 -m 64 "



//--------------------- .note.nv.cuinfo           --------------------------
	.section	.note.nv.cuinfo,"",@"SHT_NOTE"
	.sectionflags	@"SHF_NOTE_NV_CUINFO"
        /*0018*/ 	.short	0x0002
        /*001a*/ 	.short	0x0064
        /*001c*/ 	.short	0x0082
	.zero		2


//--------------------- .nv.info                  --------------------------
	.section	.nv.info,"",@"SHT_CUDA_INFO"
	.align	4


	//----- nvinfo : EIATTR_REGCOUNT
	.align		4
        /*0000*/ 	.byte	0x04, 0x2f
        /*0002*/ 	.short	(.L_1 - .L_0)
	.align		4
.L_0:
        /*0004*/ 	.word	index@(_Z20breadth_first_searchiPKiS0_PiS1_S1_S1_i)
        /*0008*/ 	.word	0x00000020


	//----- nvinfo : EIATTR_FRAME_SIZE
	.align		4
.L_1:
        /*000c*/ 	.byte	0x04, 0x11
        /*000e*/ 	.short	(.L_3 - .L_2)
	.align		4
.L_2:
        /*0010*/ 	.word	index@(_Z20breadth_first_searchiPKiS0_PiS1_S1_S1_i)
        /*0014*/ 	.word	0x00000000


	//----- nvinfo : EIATTR_MIN_STACK_SIZE
	.align		4
.L_3:
        /*0018*/ 	.byte	0x04, 0x12
        /*001a*/ 	.short	(.L_5 - .L_4)
	.align		4
.L_4:
        /*001c*/ 	.word	index@(_Z20breadth_first_searchiPKiS0_PiS1_S1_S1_i)
        /*0020*/ 	.word	0x00000000
.L_5:


//--------------------- .nv.compat                --------------------------
	.section	.nv.compat,"",@"SHT_CUDA_COMPAT_INFO"
	.align	4
        /*0000*/ 	.byte	0x02, 0x09, 0x00, 0x00, 0x02, 0x02, 0x01, 0x00, 0x02, 0x05, 0x05, 0x00, 0x03, 0x07, 0x01, 0x01
        /*0010*/ 	.byte	0x02, 0x03, 0x00, 0x00, 0x02, 0x06, 0x01, 0x00, 0x04, 0x0b, 0x08, 0x00, 0x09, 0x00, 0x00, 0x00
        /*0020*/ 	.byte	0x00, 0x00, 0x00, 0x00


//--------------------- .nv.info._Z20breadth_first_searchiPKiS0_PiS1_S1_S1_i --------------------------
	.section	.nv.info._Z20breadth_first_searchiPKiS0_PiS1_S1_S1_i,"",@"SHT_CUDA_INFO"
	.sectionflags	@""
	.align	4


	//----- nvinfo : EIATTR_CUDA_API_VERSION
	.align		4
        /*0000*/ 	.byte	0x04, 0x37
        /*0002*/ 	.short	(.L_7 - .L_6)
.L_6:
        /*0004*/ 	.word	0x00000082


	//----- nvinfo : EIATTR_KPARAM_INFO
	.align		4
.L_7:
        /*0008*/ 	.byte	0x04, 0x17
        /*000a*/ 	.short	(.L_9 - .L_8)
.L_8:
        /*000c*/ 	.word	0x00000000
        /*0010*/ 	.short	0x0007
        /*0012*/ 	.short	0x0038
        /*0014*/ 	.byte	0x00, 0xf0, 0x11, 0x00


	//----- nvinfo : EIATTR_KPARAM_INFO
	.align		4
.L_9:
        /*0018*/ 	.byte	0x04, 0x17
        /*001a*/ 	.short	(.L_11 - .L_10)
.L_10:
        /*001c*/ 	.word	0x00000000
        /*0020*/ 	.short	0x0006
        /*0022*/ 	.short	0x0030
        /*0024*/ 	.byte	0x00, 0xf5, 0x21, 0x00


	//----- nvinfo : EIATTR_KPARAM_INFO
	.align		4
.L_11:
        /*0028*/ 	.byte	0x04, 0x17
        /*002a*/ 	.short	(.L_13 - .L_12)
.L_12:
        /*002c*/ 	.word	0x00000000
        /*0030*/ 	.short	0x0005
        /*0032*/ 	.short	0x0028
        /*0034*/ 	.byte	0x00, 0xf5, 0x21, 0x00


	//----- nvinfo : EIATTR_KPARAM_INFO
	.align		4
.L_13:
        /*0038*/ 	.byte	0x04, 0x17
        /*003a*/ 	.short	(.L_15 - .L_14)
.L_14:
        /*003c*/ 	.word	0x00000000
        /*0040*/ 	.short	0x0004
        /*0042*/ 	.short	0x0020
        /*0044*/ 	.byte	0x00, 0xf5, 0x21, 0x00


	//----- nvinfo : EIATTR_KPARAM_INFO
	.align		4
.L_15:
        /*0048*/ 	.byte	0x04, 0x17
        /*004a*/ 	.short	(.L_17 - .L_16)
.L_16:
        /*004c*/ 	.word	0x00000000
        /*0050*/ 	.short	0x0003
        /*0052*/ 	.short	0x0018
        /*0054*/ 	.byte	0x00, 0xf5, 0x21, 0x00


	//----- nvinfo : EIATTR_KPARAM_INFO
	.align		4
.L_17:
        /*0058*/ 	.byte	0x04, 0x17
        /*005a*/ 	.short	(.L_19 - .L_18)
.L_18:
        /*005c*/ 	.word	0x00000000
        /*0060*/ 	.short	0x0002
        /*0062*/ 	.short	0x0010
        /*0064*/ 	.byte	0x00, 0xf5, 0x21, 0x00


	//----- nvinfo : EIATTR_KPARAM_INFO
	.align		4
.L_19:
        /*0068*/ 	.byte	0x04, 0x17
        /*006a*/ 	.short	(.L_21 - .L_20)
.L_20:
        /*006c*/ 	.word	0x00000000
        /*0070*/ 	.short	0x0001
        /*0072*/ 	.short	0x0008
        /*0074*/ 	.byte	0x00, 0xf5, 0x21, 0x00


	//----- nvinfo : EIATTR_KPARAM_INFO
	.align		4
.L_21:
        /*0078*/ 	.byte	0x04, 0x17
        /*007a*/ 	.short	(.L_23 - .L_22)
.L_22:
        /*007c*/ 	.word	0x00000000
        /*0080*/ 	.short	0x0000
        /*0082*/ 	.short	0x0000
        /*0084*/ 	.byte	0x00, 0xf0, 0x11, 0x00


	//----- nvinfo : EIATTR_SPARSE_MMA_MASK
	.align		4
.L_23:
        /*0088*/ 	.byte	0x03, 0x50
        /*008a*/ 	.short	0x0000


	//----- nvinfo : EIATTR_MAXREG_COUNT
	.align		4
        /*008c*/ 	.byte	0x03, 0x1b
        /*008e*/ 	.short	0x00ff


	//----- nvinfo : EIATTR_NUM_BARRIERS
	.align		4
        /*0090*/ 	.byte	0x02, 0x4c
        /*0092*/ 	.byte	0x01
	.zero		1


	//----- nvinfo : EIATTR_MERCURY_ISA_VERSION
	.align		4
        /*0094*/ 	.byte	0x03, 0x5f
        /*0096*/ 	.short	0x0101


	//----- nvinfo : EIATTR_VRC_CTA_INIT_COUNT
	.align		4
        /*0098*/ 	.byte	0x02, 0x4a
	.zero		1
	.zero		1


	//----- nvinfo : EIATTR_EXIT_INSTR_OFFSETS
	.align		4
        /*009c*/ 	.byte	0x04, 0x1c
        /*009e*/ 	.short	(.L_25 - .L_24)


	//   ....[0]....
.L_24:
        /*00a0*/ 	.word	0x00000c90


	//----- nvinfo : EIATTR_CRS_STACK_SIZE
	.align		4
.L_25:
        /*00a4*/ 	.byte	0x04, 0x1e
        /*00a6*/ 	.short	(.L_27 - .L_26)
.L_26:
        /*00a8*/ 	.word	0x00000000


	//----- nvinfo : EIATTR_CBANK_PARAM_SIZE
	.align		4
.L_27:
        /*00ac*/ 	.byte	0x03, 0x19
        /*00ae*/ 	.short	0x003c


	//----- nvinfo : EIATTR_PARAM_CBANK
	.align		4
        /*00b0*/ 	.byte	0x04, 0x0a
        /*00b2*/ 	.short	(.L_29 - .L_28)
	.align		4
.L_28:
        /*00b4*/ 	.word	index@(.nv.constant0._Z20breadth_first_searchiPKiS0_PiS1_S1_S1_i)
        /*00b8*/ 	.short	0x0380
        /*00ba*/ 	.short	0x003c


	//----- nvinfo : EIATTR_SW_WAR
	.align		4
.L_29:
        /*00bc*/ 	.byte	0x04, 0x36
        /*00be*/ 	.short	(.L_31 - .L_30)
.L_30:
        /*00c0*/ 	.word	0x00000008
.L_31:


//--------------------- .nv.callgraph             --------------------------
	.section	.nv.callgraph,"",@"SHT_CUDA_CALLGRAPH"
	.align	4
	.sectionentsize	8
	.align		4
        /*0000*/ 	.word	0x00000000
	.align		4
        /*0004*/ 	.word	0xffffffff
	.align		4
        /*0008*/ 	.word	0x00000000
	.align		4
        /*000c*/ 	.word	0xfffffffe
	.align		4
        /*0010*/ 	.word	0x00000000
	.align		4
        /*0014*/ 	.word	0xfffffffd
	.align		4
        /*0018*/ 	.word	0x00000000
	.align		4
        /*001c*/ 	.word	0xfffffffc


//--------------------- .text._Z20breadth_first_searchiPKiS0_PiS1_S1_S1_i --------------------------
	.section	.text._Z20breadth_first_searchiPKiS0_PiS1_S1_S1_i,"ax",@progbits
	.align	128
        .global         _Z20breadth_first_searchiPKiS0_PiS1_S1_S1_i
        .type           _Z20breadth_first_searchiPKiS0_PiS1_S1_S1_i,@function
        .size           _Z20breadth_first_searchiPKiS0_PiS1_S1_S1_i,(.L_x_20 - _Z20breadth_first_searchiPKiS0_PiS1_S1_S1_i)
        .other          _Z20breadth_first_searchiPKiS0_PiS1_S1_S1_i,@"STO_CUDA_ENTRY STV_DEFAULT"
_Z20breadth_first_searchiPKiS0_PiS1_S1_S1_i:
.text._Z20breadth_first_searchiPKiS0_PiS1_S1_S1_i:
[----:B------:R-:W-:Y:S08]  /*0000*/  LDC R1, c[0x0][0x37c] ;  /* 0x0000df00ff017b82 */ /* 0x000ff00000000800 */
[----:B------:R-:W0:Y:S01]  /*0010*/  LDC R11, c[0x0][0x380] ;  /* 0x0000e000ff0b7b82 */ /* 0x000e220000000800 */
[----:B------:R-:W1:Y:S01]  /*0020*/  S2R R3, SR_CgaCtaId ;  /* 0x0000000000037919 */ /* 0x000e620000008800 */
[----:B------:R-:W0:Y:S01]  /*0030*/  LDCU.64 UR4, c[0x0][0x358] ;  /* 0x00006b00ff0477ac */ /* 0x000e220008000a00 */
[----:B------:R-:W-:Y:S01]  /*0040*/  MOV R0, 0x400 ;  /* 0x0000040000007802 */ /* 0x000fe20000000f00 */
[----:B------:R-:W2:Y:S01]  /*0050*/  S2R R20, SR_TID.X ;  /* 0x0000000000147919 */ /* 0x000ea20000002100 */
[----:B------:R-:W3:Y:S03]  /*0060*/  LDCU.64 UR8, c[0x0][0x3a8] ;  /* 0x00007500ff0877ac */ /* 0x000ee60008000a00 */
[----:B------:R-:W0:Y:S01]  /*0070*/  LDC.64 R8, c[0x0][0x3a0] ;  /* 0x0000e800ff087b82 */ /* 0x000e220000000a00 */
[----:B------:R-:W-:-:S07]  /*0080*/  VIADD R2, R0, 0xbf80 ;  /* 0x0000bf8000027836 */ /* 0x000fce0000000000 */
[----:B------:R-:W4:Y:S08]  /*0090*/  S2UR UR6, SR_CTAID.X ;  /* 0x00000000000679c3 */ /* 0x000f300000002500 */
[----:B------:R-:W4:Y:S01]  /*00a0*/  LDC R23, c[0x0][0x360] ;  /* 0x0000d800ff177b82 */ /* 0x000f220000000800 */
[----:B---3--:R-:W-:Y:S01]  /*00b0*/  MOV R6, UR8 ;  /* 0x0000000800067c02 */ /* 0x008fe20008000f00 */
[----:B------:R-:W-:-:S06]  /*00c0*/  IMAD.U32 R7, RZ, RZ, UR9 ;  /* 0x00000009ff077e24 */ /* 0x000fcc000f8e00ff */
[----:B------:R-:W3:Y:S01]  /*00d0*/  LDC.64 R4, c[0x0][0x3b0] ;  /* 0x0000ec00ff047b82 */ /* 0x000ee20000000a00 */
[----:B0-----:R0:W-:Y:S01]  /*00e0*/  STG.E desc[UR4][R8.64], R11 ;  /* 0x0000000b08007986 */ /* 0x0011e2000c101904 */
[C---:B-1----:R-:W-:Y:S01]  /*00f0*/  LEA R21, R3.reuse, R0, 0x18 ;  /* 0x0000000003157211 */ /* 0x042fe200078ec0ff */
[----:B------:R-:W-:Y:S01]  /*0100*/  IMAD.MOV.U32 R0, RZ, RZ, 0x1 ;  /* 0x00000001ff007424 */ /* 0x000fe200078e00ff */
[----:B------:R-:W-:-:S03]  /*0110*/  LEA R2, R3, R2, 0x18 ;  /* 0x0000000203027211 */ /* 0x000fc600078ec0ff */
[C---:B--2---:R-:W-:Y:S02]  /*0120*/  IMAD R21, R20.reuse, 0x5fc, R21 ;  /* 0x000005fc14157824 */ /* 0x044fe400078e0215 */
[----:B----4-:R-:W-:Y:S02]  /*0130*/  IMAD R23, R23, UR6, R20 ;  /* 0x0000000617177c24 */ /* 0x010fe4000f8e0214 */
[----:B------:R-:W-:Y:S02]  /*0140*/  IMAD R20, R20, 0x4, R2 ;  /* 0x0000000414147824 */ /* 0x000fe400078e0202 */
[----:B0--3--:R-:W-:-:S07]  /*0150*/  IMAD.WIDE R4, R23, 0x4, R4 ;  /* 0x0000000417047825 */ /* 0x009fce00078e0204 */
.L_x_18:
[----:B0-----:R0:W-:Y:S01]  /*0160*/  STG.E desc[UR4][R4.64], RZ ;  /* 0x000000ff04007986 */ /* 0x0011e2000c101904 */
[----:B------:R-:W-:Y:S01]  /*0170*/  ISETP.GE.AND P0, PT, R23, R0, PT ;  /* 0x000000001700720c */ /* 0x000fe20003f06270 */
[----:B------:R-:W-:Y:S02]  /*0180*/  BSSY B0, `(.L_x_0) ;  /* 0x00000ae000007945 */ /* 0x000fe40003800000 */
[----:B------:R0:W-:Y:S10]  /*0190*/  STS [R20], RZ ;  /* 0x000000ff14007388 */ /* 0x0001f40000000800 */
[----:B01234-:R-:W-:Y:S05]  /*01a0*/  @P0 BRA `(.L_x_1) ;  /* 0x0000000800ac0947 */ /* 0x01ffea0003800000 */
[----:B------:R-:W-:Y:S01]  /*01b0*/  IMAD.WIDE R10, R23, 0x4, R8 ;  /* 0x00000004170a7825 */ /* 0x000fe200078e0208 */
[----:B------:R-:W0:Y:S04]  /*01c0*/  LDC.64 R2, c[0x0][0x388] ;  /* 0x0000e200ff027b82 */ /* 0x000e280000000a00 */
[----:B------:R-:W0:Y:S02]  /*01d0*/  LDG.E R19, desc[UR4][R10.64] ;  /* 0x000000040a137981 */ /* 0x000e24000c1e1900 */
[----:B0-----:R-:W-:-:S05]  /*01e0*/  IMAD.WIDE R2, R19, 0x4, R2 ;  /* 0x0000000413027825 */ /* 0x001fca00078e0202 */
[----:B------:R-:W2:Y:S04]  /*01f0*/  LDG.E R24, desc[UR4][R2.64] ;  /* 0x0000000402187981 */ /* 0x000ea8000c1e1900 */
[----:B------:R-:W2:Y:S01]  /*0200*/  LDG.E R13, desc[UR4][R2.64+0x4] ;  /* 0x00000404020d7981 */ /* 0x000ea2000c1e1900 */
[----:B------:R-:W-:Y:S01]  /*0210*/  BSSY.RECONVERGENT B1, `(.L_x_2) ;  /* 0x0000021000017945 */ /* 0x000fe20003800200 */
[----:B------:R-:W-:Y:S01]  /*0220*/  IMAD.MOV.U32 R22, RZ, RZ, RZ ;  /* 0x000000ffff167224 */ /* 0x000fe200078e00ff */
[----:B--2---:R-:W-:-:S13]  /*0230*/  ISETP.GE.AND P0, PT, R24, R13, PT ;  /* 0x0000000d1800720c */ /* 0x004fda0003f06270 */
[----:B------:R-:W-:Y:S05]  /*0240*/  @P0 BRA `(.L_x_3) ;  /* 0x0000000000740947 */ /* 0x000fea0003800000 */
[----:B------:R-:W0:Y:S01]  /*0250*/  LDC.64 R10, c[0x0][0x398] ;  /* 0x0000e600ff0a7b82 */ /* 0x000e220000000a00 */
[----:B------:R-:W1:Y:S01]  /*0260*/  LDCU UR6, c[0x0][0x3b8] ;  /* 0x00007700ff0677ac */ /* 0x000e620008000800 */
[----:B------:R-:W-:Y:S02]  /*0270*/  HFMA2 R22, -RZ, RZ, 0, 0 ;  /* 0x00000000ff167431 */ /* 0x000fe400000001ff */
[----:B0-----:R-:W-:-:S04]  /*0280*/  IMAD.WIDE R10, R19, 0x4, R10 ;  /* 0x00000004130a7825 */ /* 0x001fc800078e020a */
[----:B-1----:R-:W-:-:S07]  /*0290*/  VIADD R19, R19, UR6 ;  /* 0x0000000613137c36 */ /* 0x002fce0008000000 */
.L_x_4:
[----:B------:R-:W0:Y:S08]  /*02a0*/  LDC.64 R12, c[0x0][0x390] ;  /* 0x0000e400ff0c7b82 */ /* 0x000e300000000a00 */
[----:B------:R-:W1:Y:S01]  /*02b0*/  LDC.64 R14, c[0x0][0x398] ;  /* 0x0000e600ff0e7b82 */ /* 0x000e620000000a00 */
[----:B0-----:R-:W-:-:S05]  /*02c0*/  IMAD.WIDE R12, R24, 0x4, R12 ;  /* 0x00000004180c7825 */ /* 0x001fca00078e020c */
[----:B------:R-:W1:Y:S02]  /*02d0*/  LDG.E R17, desc[UR4][R12.64] ;  /* 0x000000040c117981 */ /* 0x000e64000c1e1900 */
[----:B-1----:R-:W-:-:S05]  /*02e0*/  IMAD.WIDE R16, R17, 0x4, R14 ;  /* 0x0000000411107825 */ /* 0x002fca00078e020e */
[----:B------:R-:W2:Y:S02]  /*02f0*/  LDG.E R18, desc[UR4][R16.64] ;  /* 0x0000000410127981 */ /* 0x000ea4000c1e1900 */
[----:B--2---:R-:W-:-:S04]  /*0300*/  ISETP.NE.AND P0, PT, R18, -0x1, PT ;  /* 0xffffffff1200780c */ /* 0x004fc80003f05270 */
[----:B------:R-:W-:-:S05]  /*0310*/  SEL R18, RZ, 0x1, P0 ;  /* 0x00000001ff127807 */ /* 0x000fca0000000000 */
[----:B-----5:R0:W5:Y:S04]  /*0320*/  ATOMG.E.CAS.STRONG.GPU PT, RZ, [R16], R18, R19 ;  /* 0x0000001210ff73a9 */ /* 0x02016800001ee113 */
[----:B------:R-:W2:Y:S02]  /*0330*/  LDG.E R25, desc[UR4][R12.64] ;  /* 0x000000040c197981 */ /* 0x000ea4000c1e1900 */
[----:B--2---:R-:W-:-:S05]  /*0340*/  IMAD.WIDE R14, R25, 0x4, R14 ;  /* 0x00000004190e7825 */ /* 0x004fca00078e020e */
[----:B------:R-:W2:Y:S02]  /*0350*/  LDG.E R26, desc[UR4][R14.64] ;  /* 0x000000040e1a7981 */ /* 0x000ea4000c1e1900 */
[----:B--2---:R-:W-:-:S13]  /*0360*/  ISETP.NE.AND P0, PT, R26, R19, PT ;  /* 0x000000131a00720c */ /* 0x004fda0003f05270 */
[----:B------:R-:W2:Y:S01]  /*0370*/  @!P0 LDG.E R25, desc[UR4][R10.64] ;  /* 0x000000040a198981 */ /* 0x000ea2000c1e1900 */
[----:B------:R-:W-:Y:S01]  /*0380*/  @!P0 LEA R27, R22, R21, 0x2 ;  /* 0x00000015161b8211 */ /* 0x000fe200078e10ff */
[----:B--2---:R-:W-:-:S05]  /*0390*/  @!P0 VIADD R25, R25, 0x1 ;  /* 0x0000000119198836 */ /* 0x004fca0000000000 */
[----:B------:R-:W-:Y:S04]  /*03a0*/  @!P0 STG.E desc[UR4][R14.64], R25 ;  /* 0x000000190e008986 */ /* 0x000fe8000c101904 */
[----:B------:R-:W2:Y:S01]  /*03b0*/  LDG.E R29, desc[UR4][R2.64+0x4] ;  /* 0x00000404021d7981 */ /* 0x000ea2000c1e1900 */
[----:B------:R-:W-:-:S03]  /*03c0*/  @!P0 VIADD R22, R22, 0x1 ;  /* 0x0000000116168836 */ /* 0x000fc60000000000 */
[----:B------:R1:W-:Y:S04]  /*03d0*/  @!P0 STS [R27], R24 ;  /* 0x000000181b008388 */ /* 0x0003e80000000800 */
[----:B------:R0:W-:Y:S01]  /*03e0*/  @!P0 STS [R20], R22 ;  /* 0x0000001614008388 */ /* 0x0001e20000000800 */
[----:B-1----:R-:W-:-:S05]  /*03f0*/  VIADD R24, R24, 0x1 ;  /* 0x0000000118187836 */ /* 0x002fca0000000000 */
[----:B--2---:R-:W-:-:S13]  /*0400*/  ISETP.GE.AND P0, PT, R24, R29, PT ;  /* 0x0000001d1800720c */ /* 0x004fda0003f06270 */
[----:B0-----:R-:W-:Y:S05]  /*0410*/  @!P0 BRA `(.L_x_4) ;  /* 0xfffffffc00a08947 */ /* 0x001fea000383ffff */
.L_x_3:
[----:B------:R-:W-:Y:S05]  /*0420*/  BSYNC.RECONVERGENT B1 ;  /* 0x0000000000017941 */ /* 0x000fea0003800200 */
.L_x_2:
[----:B------:R-:W0:Y:S01]  /*0430*/  LDC.64 R10, c[0x0][0x3b0] ;  /* 0x0000ec00ff0a7b82 */ /* 0x000e220000000a00 */
[----:B------:R-:W-:-:S07]  /*0440*/  MOV R13, R23 ;  /* 0x00000017000d7202 */ /* 0x000fce0000000f00 */
.L_x_5:
[----:B0-----:R-:W-:-:S04]  /*0450*/  IMAD.WIDE R2, R13, 0x4, R10 ;  /* 0x000000040d027825 */ /* 0x001fc800078e020a */
[----:B------:R-:W-:Y:S01]  /*0460*/  VIADD R13, R13, 0x1 ;  /* 0x000000010d0d7836 */ /* 0x000fe20000000000 */
[----:B------:R1:W-:Y:S04]  /*0470*/  REDG.E.ADD.STRONG.GPU desc[UR4][R2.64], R22 ;  /* 0x000000160200798e */ /* 0x0003e8000c12e104 */
[----:B------:R-:W-:-:S13]  /*0480*/  ISETP.GE.AND P0, PT, R13, R0, PT ;  /* 0x000000000d00720c */ /* 0x000fda0003f06270 */
[----:B-1----:R-:W-:Y:S05]  /*0490*/  @!P0 BRA `(.L_x_5) ;  /* 0xfffffffc00ec8947 */ /* 0x002fea000383ffff */
[----:B------:R-:W-:Y:S01]  /*04a0*/  ISETP.NE.AND P0, PT, R23, RZ, PT ;  /* 0x000000ff1700720c */ /* 0x000fe20003f05270 */
[----:B------:R-:W-:Y:S05]  /*04b0*/  WARPSYNC.ALL ;  /* 0x0000000000007948 */ /* 0x000fea0003800000 */
[----:B------:R-:W-:Y:S06]  /*04c0*/  BAR.SYNC.DEFER_BLOCKING 0x0 ;  /* 0x0000000000007b1d */ /* 0x000fec0000010000 */
[----:B------:R-:W-:Y:S04]  /*04d0*/  BSSY.RECONVERGENT B1, `(.L_x_6) ;  /* 0x0000068000017945 */ /* 0x000fe80003800200 */
[----:B------:R-:W-:Y:S05]  /*04e0*/  @!P0 BRA `(.L_x_7) ;  /* 0x0000000000f48947 */ /* 0x000fea0003800000 */
[----:B------:R-:W0:Y:S02]  /*04f0*/  LDS R2, [R20] ;  /* 0x0000000014027984 */ /* 0x000e240000000800 */
[----:B0-----:R-:W-:-:S13]  /*0500*/  ISETP.GE.AND P0, PT, R2, 0x1, PT ;  /* 0x000000010200780c */ /* 0x001fda0003f06270 */
[----:B------:R-:W-:Y:S05]  /*0510*/  @!P0 BRA `(.L_x_8) ;  /* 0x00000004008c8947 */ /* 0x000fea0003800000 */
[C---:B------:R-:W-:Y:S01]  /*0520*/  ISETP.GE.U32.AND P0, PT, R2.reuse, 0x4, PT ;  /* 0x000000040200780c */ /* 0x040fe20003f06070 */
[----:B------:R-:W-:Y:S01]  /*0530*/  BSSY.RECONVERGENT B2, `(.L_x_9) ;  /* 0x0000021000027945 */ /* 0x000fe20003800200 */
[----:B------:R-:W-:Y:S01]  /*0540*/  LOP3.LUT R18, R2, 0x3, RZ, 0xc0, !PT ;  /* 0x0000000302127812 */ /* 0x000fe200078ec0ff */
[----:B------:R-:W-:-:S10]  /*0550*/  IMAD.MOV.U32 R10, RZ, RZ, 0x1 ;  /* 0x00000001ff0a7424 */ /* 0x000fd400078e00ff */
[----:B------:R-:W-:Y:S05]  /*0560*/  @!P0 BRA `(.L_x_10) ;  /* 0x0000000000748947 */ /* 0x000fea0003800000 */
[----:B------:R-:W-:Y:S01]  /*0570*/  HFMA2 R10, -RZ, RZ, 0, 5.9604644775390625e-08 ;  /* 0x00000001ff0a7431 */ /* 0x000fe200000001ff */
[----:B------:R-:W-:Y:S01]  /*0580*/  BSSY.RECONVERGENT B3, `(.L_x_10) ;  /* 0x000001b000037945 */ /* 0x000fe20003800200 */
[----:B------:R-:W-:-:S07]  /*0590*/  LOP3.LUT R2, R2, 0x7ffffffc, RZ, 0xc0, !PT ;  /* 0x7ffffffc02027812 */ /* 0x000fce00078ec0ff */
.L_x_11:
[----:B--2---:R-:W2:Y:S01]  /*05a0*/  LDG.E R11, desc[UR4][R4.64+-0x4] ;  /* 0xfffffc04040b7981 */ /* 0x004ea2000c1e1900 */
[----:B------:R-:W-:-:S05]  /*05b0*/  IMAD R3, R10, 0x4, R21 ;  /* 0x000000040a037824 */ /* 0x000fca00078e0215 */
[----:B------:R-:W0:Y:S04]  /*05c0*/  LDS R19, [R3+-0x4] ;  /* 0xfffffc0003137984 */ /* 0x000e280000000800 */
[----:B------:R-:W-:Y:S01]  /*05d0*/  LDS R25, [R3+0x4] ;  /* 0x0000040003197984 */ /* 0x000fe20000000800 */
[----:B--2---:R-:W-:-:S05]  /*05e0*/  IADD3 R11, PT, PT, R10, -0x1, R11 ;  /* 0xffffffff0a0b7810 */ /* 0x004fca0007ffe00b */
[----:B------:R-:W-:Y:S02]  /*05f0*/  IMAD.WIDE R12, R11, 0x4, R6 ;  /* 0x000000040b0c7825 */ /* 0x000fe400078e0206 */
[----:B------:R-:W1:Y:S04]  /*0600*/  LDS R11, [R3] ;  /* 0x00000000030b7984 */ /* 0x000e680000000800 */
[----:B0-----:R0:W-:Y:S04]  /*0610*/  STG.E desc[UR4][R12.64], R19 ;  /* 0x000000130c007986 */ /* 0x0011e8000c101904 */
[----:B------:R-:W2:Y:S04]  /*0620*/  LDG.E R15, desc[UR4][R4.64+-0x4] ;  /* 0xfffffc04040f7981 */ /* 0x000ea8000c1e1900 */
[----:B------:R-:W3:Y:S01]  /*0630*/  LDS R19, [R3+0x8] ;  /* 0x0000080003137984 */ /* 0x000ee20000000800 */
[----:B--2---:R-:W-:-:S04]  /*0640*/  IMAD.IADD R15, R15, 0x1, R10 ;  /* 0x000000010f0f7824 */ /* 0x004fc800078e020a */
[----:B------:R-:W-:-:S05]  /*0650*/  IMAD.WIDE R14, R15, 0x4, R6 ;  /* 0x000000040f0e7825 */ /* 0x000fca00078e0206 */
[----:B-1----:R1:W-:Y:S04]  /*0660*/  STG.E desc[UR4][R14.64], R11 ;  /* 0x0000000b0e007986 */ /* 0x0023e8000c101904 */
[----:B------:R-:W2:Y:S02]  /*0670*/  LDG.E R17, desc[UR4][R4.64+-0x4] ;  /* 0xfffffc0404117981 */ /* 0x000ea4000c1e1900 */
[----:B--2---:R-:W-:-:S05]  /*0680*/  IADD3 R17, PT, PT, R10, 0x1, R17 ;  /* 0x000000010a117810 */ /* 0x004fca0007ffe011 */
[----:B------:R-:W-:-:S05]  /*0690*/  IMAD.WIDE R16, R17, 0x4, R6 ;  /* 0x0000000411107825 */ /* 0x000fca00078e0206 */
[----:B------:R2:W-:Y:S04]  /*06a0*/  STG.E desc[UR4][R16.64], R25 ;  /* 0x0000001910007986 */ /* 0x0005e8000c101904 */
[----:B0-----:R-:W4:Y:S01]  /*06b0*/  LDG.E R13, desc[UR4][R4.64+-0x4] ;  /* 0xfffffc04040d7981 */ /* 0x001f22000c1e1900 */
[----:B-1----:R-:W-:-:S04]  /*06c0*/  IADD3 R11, PT, PT, R10, 0x3, RZ ;  /* 0x000000030a0b7810 */ /* 0x002fc80007ffe0ff */
[----:B------:R-:W-:Y:S02]  /*06d0*/  ISETP.NE.AND P0, PT, R11, R2, PT ;  /* 0x000000020b00720c */ /* 0x000fe40003f05270 */
[C---:B----4-:R-:W-:Y:S01]  /*06e0*/  IADD3 R13, PT, PT, R10.reuse, 0x2, R13 ;  /* 0x000000020a0d7810 */ /* 0x050fe20007ffe00d */
[----:B------:R-:W-:-:S04]  /*06f0*/  VIADD R10, R10, 0x4 ;  /* 0x000000040a0a7836 */ /* 0x000fc80000000000 */
[----:B------:R-:W-:-:S05]  /*0700*/  IMAD.WIDE R12, R13, 0x4, R6 ;  /* 0x000000040d0c7825 */ /* 0x000fca00078e0206 */
[----:B---3--:R2:W-:Y:S01]  /*0710*/  STG.E desc[UR4][R12.64], R19 ;  /* 0x000000130c007986 */ /* 0x0085e2000c101904 */
[----:B------:R-:W-:Y:S05]  /*0720*/  @P0 BRA `(.L_x_11) ;  /* 0xfffffffc009c0947 */ /* 0x000fea000383ffff */
[----:B------:R-:W-:Y:S05]  /*0730*/  BSYNC.RECONVERGENT B3 ;  /* 0x0000000000037941 */ /* 0x000fea0003800200 */
.L_x_10:
[----:B------:R-:W-:Y:S05]  /*0740*/  BSYNC.RECONVERGENT B2 ;  /* 0x0000000000027941 */ /* 0x000fea0003800200 */
.L_x_9:
[----:B------:R-:W-:-:S13]  /*0750*/  ISETP.NE.AND P0, PT, R18, RZ, PT ;  /* 0x000000ff1200720c */ /* 0x000fda0003f05270 */
[----:B------:R-:W-:Y:S05]  /*0760*/  @!P0 BRA `(.L_x_8) ;  /* 0x0000000000f88947 */ /* 0x000fea0003800000 */
[----:B------:R-:W3:Y:S01]  /*0770*/  LDG.E R3, desc[UR4][R4.64+-0x4] ;  /* 0xfffffc0404037981 */ /* 0x000ee2000c1e1900 */
[----:B--2---:R-:W-:Y:S01]  /*0780*/  IMAD R12, R10, 0x4, R21 ;  /* 0x000000040a0c7824 */ /* 0x004fe200078e0215 */
[----:B------:R-:W-:-:S04]  /*0790*/  ISETP.NE.AND P0, PT, R18, 0x1, PT ;  /* 0x000000011200780c */ /* 0x000fc80003f05270 */
[----:B------:R-:W0:Y:S01]  /*07a0*/  LDS R11, [R12+-0x4] ;  /* 0xfffffc000c0b7984 */ /* 0x000e220000000800 */
[----:B---3--:R-:W-:-:S05]  /*07b0*/  IADD3 R3, PT, PT, R10, -0x1, R3 ;  /* 0xffffffff0a037810 */ /* 0x008fca0007ffe003 */
[----:B------:R-:W-:-:S05]  /*07c0*/  IMAD.WIDE R2, R3, 0x4, R6 ;  /* 0x0000000403027825 */ /* 0x000fca00078e0206 */
[----:B0-----:R1:W-:Y:S01]  /*07d0*/  STG.E desc[UR4][R2.64], R11 ;  /* 0x0000000b02007986 */ /* 0x0013e2000c101904 */
[----:B------:R-:W-:Y:S05]  /*07e0*/  @!P0 BRA `(.L_x_8) ;  /* 0x0000000000d88947 */ /* 0x000fea0003800000 */
[----:B-1----:R-:W2:Y:S01]  /*07f0*/  LDG.E R3, desc[UR4][R4.64+-0x4] ;  /* 0xfffffc0404037981 */ /* 0x002ea2000c1e1900 */
[----:B------:R-:W-:-:S03]  /*0800*/  ISETP.NE.AND P0, PT, R18, 0x2, PT ;  /* 0x000000021200780c */ /* 0x000fc60003f05270 */
[----:B------:R-:W0:Y:S01]  /*0810*/  LDS R11, [R12] ;  /* 0x000000000c0b7984 */ /* 0x000e220000000800 */
[----:B--2---:R-:W-:-:S05]  /*0820*/  IADD3 R3, PT, PT, R3, R10, RZ ;  /* 0x0000000a03037210 */ /* 0x004fca0007ffe0ff */
[----:B------:R-:W-:-:S05]  /*0830*/  IMAD.WIDE R2, R3, 0x4, R6 ;  /* 0x0000000403027825 */ /* 0x000fca00078e0206 */
[----:B0-----:R3:W-:Y:S01]  /*0840*/  STG.E desc[UR4][R2.64], R11 ;  /* 0x0000000b02007986 */ /* 0x0017e2000c101904 */
[----:B------:R-:W-:Y:S05]  /*0850*/  @!P0 BRA `(.L_x_8) ;  /* 0x0000000000bc8947 */ /* 0x000fea0003800000 */
[----:B---3--:R-:W2:Y:S04]  /*0860*/  LDG.E R3, desc[UR4][R4.64+-0x4] ;  /* 0xfffffc0404037981 */ /* 0x008ea8000c1e1900 */
[----:B------:R-:W0:Y:S01]  /*0870*/  LDS R11, [R12+0x4] ;  /* 0x000004000c0b7984 */ /* 0x000e220000000800 */
[----:B--2---:R-:W-:-:S05]  /*0880*/  IADD3 R3, PT, PT, R10, 0x1, R3 ;  /* 0x000000010a037810 */ /* 0x004fca0007ffe003 */
[----:B------:R-:W-:-:S05]  /*0890*/  IMAD.WIDE R2, R3, 0x4, R6 ;  /* 0x0000000403027825 */ /* 0x000fca00078e0206 */
[----:B0-----:R4:W-:Y:S01]  /*08a0*/  STG.E desc[UR4][R2.64], R11 ;  /* 0x0000000b02007986 */ /* 0x0019e2000c101904 */
[----:B------:R-:W-:Y:S05]  /*08b0*/  BRA `(.L_x_8) ;  /* 0x0000000000a47947 */ /* 0x000fea0003800000 */
.L_x_7:
        /* <DEDUP_REMOVED lines=8> */
[----:B------:R-:W-:Y:S01]  /*0940*/  BSSY.RECONVERGENT B3, `(.L_x_14) ;  /* 0x0000011000037945 */ /* 0x000fe20003800200 */
[----:B------:R-:W-:Y:S01]  /*0950*/  LOP3.LUT R10, R2, 0x7ffffffc, RZ, 0xc0, !PT ;  /* 0x7ffffffc020a7812 */ /* 0x000fe200078ec0ff */
[----:B------:R-:W-:-:S07]  /*0960*/  IMAD.MOV.U32 R11, RZ, RZ, 0x1 ;  /* 0x00000001ff0b7424 */ /* 0x000fce00078e00ff */
.L_x_15:
[C---:B------:R-:W-:Y:S01]  /*0970*/  LEA R12, R11.reuse, R21, 0x2 ;  /* 0x000000150b0c7211 */ /* 0x040fe200078e10ff */
[----:B0-----:R-:W-:-:S04]  /*0980*/  IMAD.WIDE R2, R11, 0x4, R6 ;  /* 0x000000040b027825 */ /* 0x001fc800078e0206 */
[----:B------:R-:W0:Y:S01]  /*0990*/  LDS R13, [R12+-0x4] ;  /* 0xfffffc000c0d7984 */ /* 0x000e220000000800 */
[C---:B------:R-:W-:Y:S02]  /*09a0*/  VIADD R25, R11.reuse, 0x3 ;  /* 0x000000030b197836 */ /* 0x040fe40000000000 */
[----:B------:R-:W-:Y:S01]  /*09b0*/  VIADD R11, R11, 0x4 ;  /* 0x000000040b0b7836 */ /* 0x000fe20000000000 */
[----:B------:R-:W1:Y:S02]  /*09c0*/  LDS R15, [R12] ;  /* 0x000000000c0f7984 */ /* 0x000e640000000800 */
[----:B------:R-:W-:Y:S02]  /*09d0*/  ISETP.NE.AND P0, PT, R25, R10, PT ;  /* 0x0000000a1900720c */ /* 0x000fe40003f05270 */
[----:B------:R-:W2:Y:S04]  /*09e0*/  LDS R17, [R12+0x4] ;  /* 0x000004000c117984 */ /* 0x000ea80000000800 */
[----:B------:R-:W3:Y:S04]  /*09f0*/  LDS R19, [R12+0x8] ;  /* 0x000008000c137984 */ /* 0x000ee80000000800 */
[----:B0-----:R0:W-:Y:S04]  /*0a00*/  STG.E desc[UR4][R2.64+-0x4], R13 ;  /* 0xfffffc0d02007986 */ /* 0x0011e8000c101904 */
[----:B-1----:R0:W-:Y:S04]  /*0a10*/  STG.E desc[UR4][R2.64], R15 ;  /* 0x0000000f02007986 */ /* 0x0021e8000c101904 */
[----:B--2---:R0:W-:Y:S04]  /*0a20*/  STG.E desc[UR4][R2.64+0x4], R17 ;  /* 0x0000041102007986 */ /* 0x0041e8000c101904 */
[----:B---3--:R0:W-:Y:S01]  /*0a30*/  STG.E desc[UR4][R2.64+0x8], R19 ;  /* 0x0000081302007986 */ /* 0x0081e2000c101904 */
[----:B------:R-:W-:Y:S05]  /*0a40*/  @P0 BRA `(.L_x_15) ;  /* 0xfffffffc00c80947 */ /* 0x000fea000383ffff */
[----:B------:R-:W-:Y:S05]  /*0a50*/  BSYNC.RECONVERGENT B3 ;  /* 0x0000000000037941 */ /* 0x000fea0003800200 */
.L_x_14:
[----:B0-----:R-:W-:-:S07]  /*0a60*/  MOV R3, R11 ;  /* 0x0000000b00037202 */ /* 0x001fce0000000f00 */
.L_x_13:
[----:B------:R-:W-:Y:S05]  /*0a70*/  BSYNC.RECONVERGENT B2 ;  /* 0x0000000000027941 */ /* 0x000fea0003800200 */
.L_x_12:
[----:B------:R-:W-:-:S13]  /*0a80*/  ISETP.NE.AND P0, PT, R14, RZ, PT ;  /* 0x000000ff0e00720c */ /* 0x000fda0003f05270 */
[----:B------:R-:W-:Y:S05]  /*0a90*/  @!P0 BRA `(.L_x_8) ;  /* 0x00000000002c8947 */ /* 0x000fea0003800000 */
[C---:B------:R-:W-:Y:S01]  /*0aa0*/  IMAD R10, R3.reuse, 0x4, R21 ;  /* 0x00000004030a7824 */ /* 0x040fe200078e0215 */
[----:B------:R-:W-:Y:S01]  /*0ab0*/  ISETP.NE.AND P0, PT, R14, 0x1, PT ;  /* 0x000000010e00780c */ /* 0x000fe20003f05270 */
[----:B------:R-:W-:-:S03]  /*0ac0*/  IMAD.WIDE R2, R3, 0x4, R6 ;  /* 0x0000000403027825 */ /* 0x000fc600078e0206 */
[----:B------:R-:W0:Y:S04]  /*0ad0*/  LDS R11, [R10+-0x4] ;  /* 0xfffffc000a0b7984 */ /* 0x000e280000000800 */
[----:B0-----:R0:W-:Y:S05]  /*0ae0*/  STG.E desc[UR4][R2.64+-0x4], R11 ;  /* 0xfffffc0b02007986 */ /* 0x0011ea000c101904 */
[----:B------:R-:W-:Y:S05]  /*0af0*/  @!P0 BRA `(.L_x_8) ;  /* 0x0000000000148947 */ /* 0x000fea0003800000 */
[----:B------:R-:W-:Y:S01]  /*0b00*/  ISETP.NE.AND P0, PT, R14, 0x2, PT ;  /* 0x000000020e00780c */ /* 0x000fe20003f05270 */
[----:B0-----:R-:W0:-:S12]  /*0b10*/  LDS R11, [R10] ;  /* 0x000000000a0b7984 */ /* 0x001e180000000800 */
[----:B------:R-:W1:Y:S04]  /*0b20*/  @P0 LDS R13, [R10+0x4] ;  /* 0x000004000a0d0984 */ /* 0x000e680000000800 */
[----:B0-----:R2:W-:Y:S04]  /*0b30*/  STG.E desc[UR4][R2.64], R11 ;  /* 0x0000000b02007986 */ /* 0x0015e8000c101904 */
[----:B-1----:R2:W-:Y:S02]  /*0b40*/  @P0 STG.E desc[UR4][R2.64+0x4], R13 ;  /* 0x0000040d02000986 */ /* 0x0025e4000c101904 */
.L_x_8:
[----:B------:R-:W-:Y:S05]  /*0b50*/  BSYNC.RECONVERGENT B1 ;  /* 0x0000000000017941 */ /* 0x000fea0003800200 */
.L_x_6:
[----:B------:R-:W-:Y:S01]  /*0b60*/  BAR.SYNC.DEFER_BLOCKING 0x0 ;  /* 0x0000000000007b1d */ /* 0x000fe20000010000 */
[----:B------:R-:W-:-:S05]  /*0b70*/  ISETP.NE.AND P0, PT, R23, RZ, PT ;  /* 0x000000ff1700720c */ /* 0x000fca0003f05270 */
[----:B------:R-:W-:Y:S08]  /*0b80*/  BSSY.RECONVERGENT B1, `(.L_x_16) ;  /* 0x000000c000017945 */ /* 0x000ff00003800200 */
[----:B------:R-:W-:Y:S05]  /*0b90*/  @P0 BRA `(.L_x_17) ;  /* 0x0000000000280947 */ /* 0x000fea0003800000 */
[----:B01234-:R-:W0:Y:S01]  /*0ba0*/  LDC.64 R2, c[0x0][0x3b0] ;  /* 0x0000ec00ff027b82 */ /* 0x01fe220000000a00 */
[----:B------:R-:W-:-:S04]  /*0bb0*/  VIADD R11, R0, 0xffffffff ;  /* 0xffffffff000b7836 */ /* 0x000fc80000000000 */
[----:B0-----:R-:W-:-:S05]  /*0bc0*/  IMAD.WIDE.U32 R2, R11, 0x4, R2 ;  /* 0x000000040b027825 */ /* 0x001fca00078e0002 */
[----:B------:R0:W5:Y:S01]  /*0bd0*/  LDG.E R0, desc[UR4][R2.64] ;  /* 0x0000000402007981 */ /* 0x000162000c1e1900 */
[----:B------:R-:W-:Y:S01]  /*0be0*/  MOV R10, R8 ;  /* 0x00000008000a7202 */ /* 0x000fe20000000f00 */
[----:B------:R-:W-:Y:S01]  /*0bf0*/  IMAD.MOV.U32 R11, RZ, RZ, R9 ;  /* 0x000000ffff0b7224 */ /* 0x000fe200078e0009 */
[----:B------:R-:W-:Y:S01]  /*0c00*/  MOV R9, R7 ;  /* 0x0000000700097202 */ /* 0x000fe20000000f00 */
[----:B------:R-:W-:Y:S02]  /*0c10*/  IMAD.MOV.U32 R8, RZ, RZ, R6 ;  /* 0x000000ffff087224 */ /* 0x000fe400078e0006 */
[----:B------:R-:W-:Y:S01]  /*0c20*/  IMAD.MOV.U32 R6, RZ, RZ, R10 ;  /* 0x000000ffff067224 */ /* 0x000fe200078e000a */
[----:B------:R-:W-:-:S07]  /*0c30*/  MOV R7, R11 ;  /* 0x0000000b00077202 */ /* 0x000fce0000000f00 */
.L_x_17:
[----:B------:R-:W-:Y:S05]  /*0c40*/  BSYNC.RECONVERGENT B1 ;  /* 0x0000000000017941 */ /* 0x000fea0003800200 */
.L_x_16:
[----:B------:R-:W-:Y:S06]  /*0c50*/  BAR.SYNC.DEFER_BLOCKING 0x0 ;  /* 0x0000000000007b1d */ /* 0x000fec0000010000 */
.L_x_1:
[----:B------:R-:W-:Y:S05]  /*0c60*/  BSYNC B0 ;  /* 0x0000000000007941 */ /* 0x000fea0003800000 */
.L_x_0:
[----:B-----5:R-:W-:-:S13]  /*0c70*/  ISETP.GT.AND P0, PT, R0, RZ, PT ;  /* 0x000000ff0000720c */ /* 0x020fda0003f04270 */
[----:B------:R-:W-:Y:S05]  /*0c80*/  @P0 BRA `(.L_x_18) ;  /* 0xfffffff400340947 */ /* 0x000fea000383ffff */
[----:B------:R-:W-:Y:S05]  /*0c90*/  EXIT ;  /* 0x000000000000794d */ /* 0x000fea0003800000 */
.L_x_19:
[----:B------:R-:W-:-:S00]  /*0ca0*/  BRA `(.L_x_19) ;  /* 0xfffffffc00fc7947 */ /* 0x000fc0000383ffff */
[----:B------:R-:W-:-:S00]  /*0cb0*/  NOP ;  /* 0x0000000000007918 */ /* 0x000fc00000000000 */
        /* <DEDUP_REMOVED lines=12> */
.L_x_20:


//--------------------- .nv.shared._Z20breadth_first_searchiPKiS0_PiS1_S1_S1_i --------------------------
	.section	.nv.shared._Z20breadth_first_searchiPKiS0_PiS1_S1_S1_i,"aw",@nobits
	.sectionflags	@""
	.align	4
.nv.shared._Z20breadth_first_searchiPKiS0_PiS1_S1_S1_i:
	.zero		50176


//--------------------- .nv.shared.reserved.0     --------------------------
	.section	.nv.shared.reserved.0,"aw",@nobits
	.weak		__nv_reservedSMEM_offset_0_alias
	.size		__nv_reservedSMEM_offset_0_alias, 0, 64
	.other		__nv_reservedSMEM_offset_0_alias,@"STO_CUDA_RESERVED_SHARED STV_DEFAULT"
__nv_reservedSMEM_offset_0_alias:
	.zero		0
	.zero		64


//--------------------- .nv.constant0._Z20breadth_first_searchiPKiS0_PiS1_S1_S1_i --------------------------
	.section	.nv.constant0._Z20breadth_first_searchiPKiS0_PiS1_S1_S1_i,"a",@progbits
	.sectionflags	@""
	.align	4
.nv.constant0._Z20breadth_first_searchiPKiS0_PiS1_S1_S1_i:
	.zero		956


//--------------------- SYMBOLS --------------------------

	.type		.nv.reservedSmem.offset0,@object
	.size		.nv.reservedSmem.offset0,0x4
	.type		.nv.reservedSmem.cap,@object
	.size		.nv.reservedSmem.cap,0x4
